//
// Generated by NVIDIA NVVM Compiler
//
// Compiler Build ID: CL-36424714
// Cuda compilation tools, release 13.0, V13.0.88
// Based on NVVM 20.0.0
//

.version 9.0
.target sm_100
.address_size 64

	// .globl	_Z11naiveKernelv

.visible .entry _Z11naiveKernelv()
{


	ret;

}
	// .globl	_Z12simpleMatMulPKfS0_Pfi
.visible .entry _Z12simpleMatMulPKfS0_Pfi(
	.param .u64 .ptr .align 1 _Z12simpleMatMulPKfS0_Pfi_param_0,
	.param .u64 .ptr .align 1 _Z12simpleMatMulPKfS0_Pfi_param_1,
	.param .u64 .ptr .align 1 _Z12simpleMatMulPKfS0_Pfi_param_2,
	.param .u32 _Z12simpleMatMulPKfS0_Pfi_param_3
)
{
	.reg .pred 	%p<10>;
	.reg .b32 	%r<40>;
	.reg .b32 	%f<82>;
	.reg .b64 	%rd<67>;

	ld.param.u64 	%rd14, [_Z12simpleMatMulPKfS0_Pfi_param_0];
	ld.param.u64 	%rd15, [_Z12simpleMatMulPKfS0_Pfi_param_1];
	ld.param.u32 	%r18, [_Z12simpleMatMulPKfS0_Pfi_param_3];
	cvta.to.global.u64 	%rd1, %rd15;
	cvta.to.global.u64 	%rd2, %rd14;
	mov.u32 	%r19, %ctaid.x;
	mov.u32 	%r20, %ntid.x;
	mov.u32 	%r21, %tid.x;
	mad.lo.s32 	%r1, %r19, %r20, %r21;
	mov.u32 	%r22, %ctaid.y;
	mov.u32 	%r23, %ntid.y;
	mov.u32 	%r24, %tid.y;
	mad.lo.s32 	%r2, %r22, %r23, %r24;
	max.s32 	%r25, %r2, %r1;
	setp.ge.s32 	%p1, %r25, %r18;
	@%p1 bra 	$L__BB1_13;
	mul.lo.s32 	%r3, %r18, %r2;
	and.b32  	%r4, %r18, 7;
	setp.lt.u32 	%p2, %r18, 8;
	mov.f32 	%f81, 0f00000000;
	mov.b32 	%r38, 0;
	@%p2 bra 	$L__BB1_4;
	and.b32  	%r38, %r18, 2147483640;
	neg.s32 	%r36, %r38;
	mul.wide.s32 	%rd16, %r18, 4;
	add.s64 	%rd3, %rd1, %rd16;
	shl.b32 	%r7, %r18, 3;
	mul.wide.s32 	%rd17, %r18, 8;
	add.s64 	%rd4, %rd1, %rd17;
	mul.wide.s32 	%rd18, %r18, 12;
	add.s64 	%rd5, %rd1, %rd18;
	mul.wide.s32 	%rd19, %r18, 16;
	add.s64 	%rd6, %rd1, %rd19;
	mul.wide.s32 	%rd20, %r18, 20;
	add.s64 	%rd7, %rd1, %rd20;
	mul.wide.s32 	%rd21, %r18, 24;
	add.s64 	%rd8, %rd1, %rd21;
	mul.wide.s32 	%rd22, %r18, 28;
	add.s64 	%rd9, %rd1, %rd22;
	mul.wide.u32 	%rd23, %r3, 4;
	add.s64 	%rd24, %rd23, %rd2;
	add.s64 	%rd66, %rd24, 16;
	mov.f32 	%f81, 0f00000000;
	mov.u32 	%r35, %r1;
$L__BB1_3:
	.pragma "nounroll";
	mul.wide.s32 	%rd25, %r35, 4;
	add.s64 	%rd26, %rd3, %rd25;
	add.s64 	%rd27, %rd4, %rd25;
	add.s64 	%rd28, %rd5, %rd25;
	add.s64 	%rd29, %rd6, %rd25;
	add.s64 	%rd30, %rd7, %rd25;
	add.s64 	%rd31, %rd8, %rd25;
	add.s64 	%rd32, %rd9, %rd25;
	add.s64 	%rd33, %rd1, %rd25;
	ld.global.f32 	%f16, [%rd66+-16];
	ld.global.f32 	%f17, [%rd33];
	add.f32 	%f18, %f16, %f17;
	add.f32 	%f19, %f81, %f18;
	ld.global.f32 	%f20, [%rd66+-12];
	ld.global.f32 	%f21, [%rd26];
	add.f32 	%f22, %f20, %f21;
	add.f32 	%f23, %f19, %f22;
	ld.global.f32 	%f24, [%rd66+-8];
	ld.global.f32 	%f25, [%rd27];
	add.f32 	%f26, %f24, %f25;
	add.f32 	%f27, %f23, %f26;
	ld.global.f32 	%f28, [%rd66+-4];
	ld.global.f32 	%f29, [%rd28];
	add.f32 	%f30, %f28, %f29;
	add.f32 	%f31, %f27, %f30;
	ld.global.f32 	%f32, [%rd66];
	ld.global.f32 	%f33, [%rd29];
	add.f32 	%f34, %f32, %f33;
	add.f32 	%f35, %f31, %f34;
	ld.global.f32 	%f36, [%rd66+4];
	ld.global.f32 	%f37, [%rd30];
	add.f32 	%f38, %f36, %f37;
	add.f32 	%f39, %f35, %f38;
	ld.global.f32 	%f40, [%rd66+8];
	ld.global.f32 	%f41, [%rd31];
	add.f32 	%f42, %f40, %f41;
	add.f32 	%f43, %f39, %f42;
	ld.global.f32 	%f44, [%rd66+12];
	ld.global.f32 	%f45, [%rd32];
	add.f32 	%f46, %f44, %f45;
	add.f32 	%f81, %f43, %f46;
	add.s32 	%r36, %r36, 8;
	add.s32 	%r35, %r35, %r7;
	add.s64 	%rd66, %rd66, 32;
	setp.ne.s32 	%p3, %r36, 0;
	@%p3 bra 	$L__BB1_3;
$L__BB1_4:
	setp.eq.s32 	%p4, %r4, 0;
	@%p4 bra 	$L__BB1_12;
	and.b32  	%r13, %r18, 3;
	setp.lt.u32 	%p5, %r4, 4;
	@%p5 bra 	$L__BB1_7;
	add.s32 	%r27, %r38, %r3;
	mul.wide.u32 	%rd34, %r27, 4;
	add.s64 	%rd35, %rd2, %rd34;
	ld.global.f32 	%f48, [%rd35];
	mad.lo.s32 	%r28, %r38, %r18, %r1;
	mul.wide.s32 	%rd36, %r28, 4;
	add.s64 	%rd37, %rd1, %rd36;
	ld.global.f32 	%f49, [%rd37];
	add.f32 	%f50, %f48, %f49;
	add.f32 	%f51, %f81, %f50;
	cvt.u64.u32 	%rd38, %r3;
	cvt.u64.u32 	%rd39, %r38;
	add.s64 	%rd40, %rd39, %rd38;
	shl.b64 	%rd41, %rd40, 2;
	add.s64 	%rd42, %rd2, %rd41;
	ld.global.f32 	%f52, [%rd42+4];
	mul.wide.s32 	%rd43, %r18, 4;
	add.s64 	%rd44, %rd37, %rd43;
	ld.global.f32 	%f53, [%rd44];
	add.f32 	%f54, %f52, %f53;
	add.f32 	%f55, %f51, %f54;
	ld.global.f32 	%f56, [%rd42+8];
	add.s64 	%rd45, %rd44, %rd43;
	ld.global.f32 	%f57, [%rd45];
	add.f32 	%f58, %f56, %f57;
	add.f32 	%f59, %f55, %f58;
	ld.global.f32 	%f60, [%rd42+12];
	add.s64 	%rd46, %rd45, %rd43;
	ld.global.f32 	%f61, [%rd46];
	add.f32 	%f62, %f60, %f61;
	add.f32 	%f81, %f59, %f62;
	add.s32 	%r38, %r38, 4;
$L__BB1_7:
	setp.eq.s32 	%p6, %r13, 0;
	@%p6 bra 	$L__BB1_12;
	setp.eq.s32 	%p7, %r13, 1;
	@%p7 bra 	$L__BB1_10;
	add.s32 	%r29, %r38, %r3;
	mul.wide.u32 	%rd47, %r29, 4;
	add.s64 	%rd48, %rd2, %rd47;
	ld.global.f32 	%f64, [%rd48];
	mad.lo.s32 	%r30, %r38, %r18, %r1;
	mul.wide.s32 	%rd49, %r30, 4;
	add.s64 	%rd50, %rd1, %rd49;
	ld.global.f32 	%f65, [%rd50];
	add.f32 	%f66, %f64, %f65;
	add.f32 	%f67, %f81, %f66;
	cvt.u64.u32 	%rd51, %r3;
	cvt.u64.u32 	%rd52, %r38;
	add.s64 	%rd53, %rd52, %rd51;
	shl.b64 	%rd54, %rd53, 2;
	add.s64 	%rd55, %rd2, %rd54;
	ld.global.f32 	%f68, [%rd55+4];
	mul.wide.s32 	%rd56, %r18, 4;
	add.s64 	%rd57, %rd50, %rd56;
	ld.global.f32 	%f69, [%rd57];
	add.f32 	%f70, %f68, %f69;
	add.f32 	%f81, %f67, %f70;
	add.s32 	%r38, %r38, 2;
$L__BB1_10:
	and.b32  	%r31, %r18, 1;
	setp.eq.b32 	%p8, %r31, 1;
	not.pred 	%p9, %p8;
	@%p9 bra 	$L__BB1_12;
	add.s32 	%r32, %r38, %r3;
	mul.wide.u32 	%rd58, %r32, 4;
	add.s64 	%rd59, %rd2, %rd58;
	ld.global.f32 	%f71, [%rd59];
	mad.lo.s32 	%r33, %r38, %r18, %r1;
	mul.wide.s32 	%rd60, %r33, 4;
	add.s64 	%rd61, %rd1, %rd60;
	ld.global.f32 	%f72, [%rd61];
	add.f32 	%f73, %f71, %f72;
	add.f32 	%f81, %f81, %f73;
$L__BB1_12:
	ld.param.u64 	%rd65, [_Z12simpleMatMulPKfS0_Pfi_param_2];
	add.s32 	%r34, %r3, %r1;
	cvta.to.global.u64 	%rd62, %rd65;
	mul.wide.s32 	%rd63, %r34, 4;
	add.s64 	%rd64, %rd62, %rd63;
	st.global.f32 	[%rd64], %f81;
$L__BB1_13:
	ret;

}


// ===== COMPILED SASS (sm_100) =====

	.target	sm_100

	.elftype	@"ET_EXEC"


//--------------------- .note.nv.tkinfo           --------------------------
	.section	.note.nv.tkinfo,"",@"SHT_NOTE"
	.sectionflags	@"SHF_NOTE_NV_TKINFO"
	.tkinfo
        /*0018*/ 	.word	0x00000002
        /*0030*/ 	.string	""
        /*0030*/ 	.string	"ptxas"
        /*0030*/ 	.string	"Cuda compilation tools, release 13.0, V13.0.88"
        /*0030*/ 	.string	"Build cuda_13.0.r13.0/compiler.36424714_0"
        /*0030*/ 	.string	"-arch sm_100 -m 64 "



//--------------------- .note.nv.cuinfo           --------------------------
	.section	.note.nv.cuinfo,"",@"SHT_NOTE"
	.sectionflags	@"SHF_NOTE_NV_CUINFO"
        /*0018*/ 	.short	0x0002
        /*001a*/ 	.short	0x0064
        /*001c*/ 	.short	0x0082
	.zero		2


//--------------------- .nv.info                  --------------------------
	.section	.nv.info,"",@"SHT_CUDA_INFO"
	.align	4


	//----- nvinfo : EIATTR_REGCOUNT
	.align		4
        /*0000*/ 	.byte	0x04, 0x2f
        /*0002*/ 	.short	(.L_1 - .L_0)
	.align		4
.L_0:
        /*0004*/ 	.word	index@(_Z11naiveKernelv)
        /*0008*/ 	.word	0x00000004


	//----- nvinfo : EIATTR_FRAME_SIZE
	.align		4
.L_1:
        /*000c*/ 	.byte	0x04, 0x11
        /*000e*/ 	.short	(.L_3 - .L_2)
	.align		4
.L_2:
        /*0010*/ 	.word	index@(_Z11naiveKernelv)
        /*0014*/ 	.word	0x00000000


	//----- nvinfo : EIATTR_REGCOUNT
	.align		4
.L_3:
        /*0018*/ 	.byte	0x04, 0x2f
        /*001a*/ 	.short	(.L_5 - .L_4)
	.align		4
.L_4:
        /*001c*/ 	.word	index@(_Z12simpleMatMulPKfS0_Pfi)
        /*0020*/ 	.word	0x0000001e


	//----- nvinfo : EIATTR_FRAME_SIZE
	.align		4
.L_5:
        /*0024*/ 	.byte	0x04, 0x11
        /*0026*/ 	.short	(.L_7 - .L_6)
	.align		4
.L_6:
        /*0028*/ 	.word	index@(_Z12simpleMatMulPKfS0_Pfi)
        /*002c*/ 	.word	0x00000000


	//----- nvinfo : EIATTR_MIN_STACK_SIZE
	.align		4
.L_7:
        /*0030*/ 	.byte	0x04, 0x12
        /*0032*/ 	.short	(.L_9 - .L_8)
	.align		4
.L_8:
        /*0034*/ 	.word	index@(_Z12simpleMatMulPKfS0_Pfi)
        /*0038*/ 	.word	0x00000000


	//----- nvinfo : EIATTR_MIN_STACK_SIZE
	.align		4
.L_9:
        /*003c*/ 	.byte	0x04, 0x12
        /*003e*/ 	.short	(.L_11 - .L_10)
	.align		4
.L_10:
        /*0040*/ 	.word	index@(_Z11naiveKernelv)
        /*0044*/ 	.word	0x00000000
.L_11:


//--------------------- .nv.compat                --------------------------
	.section	.nv.compat,"",@"SHT_CUDA_COMPAT_INFO"
	.align	4
        /*0000*/ 	.byte	0x02, 0x09, 0x00, 0x00, 0x02, 0x02, 0x01, 0x00, 0x02, 0x05, 0x05, 0x00, 0x03, 0x07, 0x01, 0x01
        /*0010*/ 	.byte	0x02, 0x03, 0x00, 0x00, 0x02, 0x06, 0x01, 0x00, 0x04, 0x0b, 0x08, 0x00, 0x09, 0x00, 0x00, 0x00
        /*0020*/ 	.byte	0x00, 0x00, 0x00, 0x00


//--------------------- .nv.info._Z12simpleMatMulPKfS0_Pfi --------------------------
	.section	.nv.info._Z12simpleMatMulPKfS0_Pfi,"",@"SHT_CUDA_INFO"
	.sectionflags	@""
	.align	4


	//----- nvinfo : EIATTR_CUDA_API_VERSION
	.align		4
        /*0000*/ 	.byte	0x04, 0x37
        /*0002*/ 	.short	(.L_13 - .L_12)
.L_12:
        /*0004*/ 	.word	0x00000082


	//----- nvinfo : EIATTR_KPARAM_INFO
	.align		4
.L_13:
        /*0008*/ 	.byte	0x04, 0x17
        /*000a*/ 	.short	(.L_15 - .L_14)
.L_14:
        /*000c*/ 	.word	0x00000000
        /*0010*/ 	.short	0x0003
        /*0012*/ 	.short	0x0018
        /*0014*/ 	.byte	0x00, 0xf0, 0x11, 0x00


	//----- nvinfo : EIATTR_KPARAM_INFO
	.align		4
.L_15:
        /*0018*/ 	.byte	0x04, 0x17
        /*001a*/ 	.short	(.L_17 - .L_16)
.L_16:
        /*001c*/ 	.word	0x00000000
        /*0020*/ 	.short	0x0002
        /*0022*/ 	.short	0x0010
        /*0024*/ 	.byte	0x00, 0xf5, 0x21, 0x00


	//----- nvinfo : EIATTR_KPARAM_INFO
	.align		4
.L_17:
        /*0028*/ 	.byte	0x04, 0x17
        /*002a*/ 	.short	(.L_19 - .L_18)
.L_18:
        /*002c*/ 	.word	0x00000000
        /*0030*/ 	.short	0x0001
        /*0032*/ 	.short	0x0008
        /*0034*/ 	.byte	0x00, 0xf5, 0x21, 0x00


	//----- nvinfo : EIATTR_KPARAM_INFO
	.align		4
.L_19:
        /*0038*/ 	.byte	0x04, 0x17
        /*003a*/ 	.short	(.L_21 - .L_20)
.L_20:
        /*003c*/ 	.word	0x00000000
        /*0040*/ 	.short	0x0000
        /*0042*/ 	.short	0x0000
        /*0044*/ 	.byte	0x00, 0xf5, 0x21, 0x00


	//----- nvinfo : EIATTR_SPARSE_MMA_MASK
	.align		4
.L_21:
        /*0048*/ 	.byte	0x03, 0x50
        /*004a*/ 	.short	0x0000


	//----- nvinfo : EIATTR_MAXREG_COUNT
	.align		4
        /*004c*/ 	.byte	0x03, 0x1b
        /*004e*/ 	.short	0x00ff


	//----- nvinfo : EIATTR_MERCURY_ISA_VERSION
	.align		4
        /*0050*/ 	.byte	0x03, 0x5f
        /*0052*/ 	.short	0x0101


	//----- nvinfo : EIATTR_VRC_CTA_INIT_COUNT
	.align		4
        /*0054*/ 	.byte	0x02, 0x4a
	.zero		1
	.zero		1


	//----- nvinfo : EIATTR_EXIT_INSTR_OFFSETS
	.align		4
        /*0058*/ 	.byte	0x04, 0x1c
        /*005a*/ 	.short	(.L_23 - .L_22)


	//   ....[0]....
.L_22:
        /*005c*/ 	.word	0x000000c0


	//   ....[1]....
        /*0060*/ 	.word	0x00000b20


	//----- nvinfo : EIATTR_CBANK_PARAM_SIZE
	.align		4
.L_23:
        /*0064*/ 	.byte	0x03, 0x19
        /*0066*/ 	.short	0x001c


	//----- nvinfo : EIATTR_PARAM_CBANK
	.align		4
        /*0068*/ 	.byte	0x04, 0x0a
        /*006a*/ 	.short	(.L_25 - .L_24)
	.align		4
.L_24:
        /*006c*/ 	.word	index@(.nv.constant0._Z12simpleMatMulPKfS0_Pfi)
        /*0070*/ 	.short	0x0380
        /*0072*/ 	.short	0x001c


	//----- nvinfo : EIATTR_SW_WAR
	.align		4
.L_25:
        /*0074*/ 	.byte	0x04, 0x36
        /*0076*/ 	.short	(.L_27 - .L_26)
.L_26:
        /*0078*/ 	.word	0x00000008
.L_27:


//--------------------- .nv.info._Z11naiveKernelv --------------------------
	.section	.nv.info._Z11naiveKernelv,"",@"SHT_CUDA_INFO"
	.sectionflags	@""
	.align	4


	//----- nvinfo : EIATTR_CUDA_API_VERSION
	.align		4
        /*0000*/ 	.byte	0x04, 0x37
        /*0002*/ 	.short	(.L_29 - .L_28)
.L_28:
        /*0004*/ 	.word	0x00000082


	//----- nvinfo : EIATTR_SPARSE_MMA_MASK
	.align		4
.L_29:
        /*0008*/ 	.byte	0x03, 0x50
        /*000a*/ 	.short	0x0000


	//----- nvinfo : EIATTR_MAXREG_COUNT
	.align		4
        /*000c*/ 	.byte	0x03, 0x1b
        /*000e*/ 	.short	0x00ff


	//----- nvinfo : EIATTR_MERCURY_ISA_VERSION
	.align		4
        /*0010*/ 	.byte	0x03, 0x5f
        /*0012*/ 	.short	0x0101


	//----- nvinfo : EIATTR_VRC_CTA_INIT_COUNT
	.align		4
        /*0014*/ 	.byte	0x02, 0x4a
	.zero		1
	.zero		1


	//----- nvinfo : EIATTR_EXIT_INSTR_OFFSETS
	.align		4
        /*0018*/ 	.byte	0x04, 0x1c
        /*001a*/ 	.short	(.L_31 - .L_30)


	//   ....[0]....
.L_30:
        /*001c*/ 	.word	0x00000010


	//----- nvinfo : EIATTR_SW_WAR
	.align		4
.L_31:
        /*0020*/ 	.byte	0x04, 0x36
        /*0022*/ 	.short	(.L_33 - .L_32)
.L_32:
        /*0024*/ 	.word	0x00000008
.L_33:


//--------------------- .nv.callgraph             --------------------------
	.section	.nv.callgraph,"",@"SHT_CUDA_CALLGRAPH"
	.align	4
	.sectionentsize	8
	.align		4
        /*0000*/ 	.word	0x00000000
	.align		4
        /*0004*/ 	.word	0xffffffff
	.align		4
        /*0008*/ 	.word	0x00000000
	.align		4
        /*000c*/ 	.word	0xfffffffe
	.align		4
        /*0010*/ 	.word	0x00000000
	.align		4
        /*0014*/ 	.word	0xfffffffd
	.align		4
        /*0018*/ 	.word	0x00000000
	.align		4
        /*001c*/ 	.word	0xfffffffc


//--------------------- .text._Z12simpleMatMulPKfS0_Pfi --------------------------
	.section	.text._Z12simpleMatMulPKfS0_Pfi,"ax",@progbits
	.align	128
        .global         _Z12simpleMatMulPKfS0_Pfi
        .type           _Z12simpleMatMulPKfS0_Pfi,@function
        .size           _Z12simpleMatMulPKfS0_Pfi,(.L_x_7 - _Z12simpleMatMulPKfS0_Pfi)
        .other          _Z12simpleMatMulPKfS0_Pfi,@"STO_CUDA_ENTRY STV_DEFAULT"
_Z12simpleMatMulPKfS0_Pfi:
.text._Z12simpleMatMulPKfS0_Pfi:
[----:B------:R-:W-:Y:S01]  /*0000*/  LDC R1, c[0x0][0x37c] ;  /* 0x0000df00ff017b82 */ /* 0x000fe20000000800 */
[----:B------:R-:W0:Y:S07]  /*0010*/  S2R R3, SR_TID.X ;  /* 0x0000000000037919 */ /* 0x000e2e0000002100 */
[----:B------:R-:W0:Y:S01]  /*0020*/  LDC R0, c[0x0][0x360] ;  /* 0x0000d800ff007b82 */ /* 0x000e220000000800 */
[----:B------:R-:W1:Y:S01]  /*0030*/  LDCU UR12, c[0x0][0x398] ;  /* 0x00007300ff0c77ac */ /* 0x000e620008000800 */
[----:B------:R-:W2:Y:S06]  /*0040*/  S2R R2, SR_TID.Y ;  /* 0x0000000000027919 */ /* 0x000eac0000002200 */
[----:B------:R-:W0:Y:S08]  /*0050*/  S2UR UR4, SR_CTAID.X ;  /* 0x00000000000479c3 */ /* 0x000e300000002500 */
[----:B------:R-:W2:Y:S08]  /*0060*/  S2UR UR5, SR_CTAID.Y ;  /* 0x00000000000579c3 */ /* 0x000eb00000002600 */
[----:B------:R-:W2:Y:S01]  /*0070*/  LDC R11, c[0x0][0x364] ;  /* 0x0000d900ff0b7b82 */ /* 0x000ea20000000800 */
[----:B0-----:R-:W-:-:S02]  /*0080*/  IMAD R0, R0, UR4, R3 ;  /* 0x0000000400007c24 */ /* 0x001fc4000f8e0203 */
[----:B--2---:R-:W-:-:S05]  /*0090*/  IMAD R11, R11, UR5, R2 ;  /* 0x000000050b0b7c24 */ /* 0x004fca000f8e0202 */
[----:B------:R-:W-:-:S04]  /*00a0*/  VIMNMX R2, PT, PT, R0, R11, !PT ;  /* 0x0000000b00027248 */ /* 0x000fc80007fe0100 */
[----:B-1----:R-:W-:-:S13]  /*00b0*/  ISETP.GE.AND P0, PT, R2, UR12, PT ;  /* 0x0000000c02007c0c */ /* 0x002fda000bf06270 */
[----:B------:R-:W-:Y:S05]  /*00c0*/  @P0 EXIT ;  /* 0x000000000000094d */ /* 0x000fea0003800000 */
[----:B------:R-:W-:Y:S01]  /*00d0*/  UISETP.GE.U32.AND UP0, UPT, UR12, 0x8, UPT ;  /* 0x000000080c00788c */ /* 0x000fe2000bf06070 */
[----:B------:R-:W-:Y:S02]  /*00e0*/  HFMA2 R18, -RZ, RZ, 0, 0 ;  /* 0x00000000ff127431 */ /* 0x000fe400000001ff */
[----:B------:R-:W-:Y:S01]  /*00f0*/  IMAD R11, R11, UR12, RZ ;  /* 0x0000000c0b0b7c24 */ /* 0x000fe2000f8e02ff */
[----:B------:R-:W-:Y:S01]  /*0100*/  UMOV UR4, URZ ;  /* 0x000000ff00047c82 */ /* 0x000fe20008000000 */
[----:B------:R-:W0:Y:S04]  /*0110*/  LDCU.64 UR10, c[0x0][0x358] ;  /* 0x00006b00ff0a77ac */ /* 0x000e280008000a00 */
[----:B------:R-:W-:Y:S05]  /*0120*/  BRA.U !UP0, `(.L_x_0) ;  /* 0x0000000508287547 */ /* 0x000fea000b800000 */
[----:B------:R-:W1:Y:S01]  /*0130*/  LDCU.128 UR16, c[0x0][0x380] ;  /* 0x00007000ff1077ac */ /* 0x000e620008000c00 */
[----:B------:R-:W-:Y:S02]  /*0140*/  MOV R18, RZ ;  /* 0x000000ff00127202 */ /* 0x000fe40000000f00 */
[----:B------:R-:W-:Y:S01]  /*0150*/  MOV R10, R0 ;  /* 0x00000000000a7202 */ /* 0x000fe20000000f00 */
[----:B------:R-:W-:-:S04]  /*0160*/  ULOP3.LUT UR4, UR12, 0x7ffffff8, URZ, 0xc0, !UPT ;  /* 0x7ffffff80c047892 */ /* 0x000fc8000f8ec0ff */
[----:B------:R-:W-:Y:S01]  /*0170*/  UIADD3 UR5, UPT, UPT, -UR4, URZ, URZ ;  /* 0x000000ff04057290 */ /* 0x000fe2000fffe1ff */
[----:B-1----:R-:W-:Y:S01]  /*0180*/  MOV R2, UR16 ;  /* 0x0000001000027c02 */ /* 0x002fe20008000f00 */
[----:B------:R-:W-:Y:S01]  /*0190*/  UIMAD.WIDE UR6, UR12, 0x18, UR18 ;  /* 0x000000180c0678a5 */ /* 0x000fe2000f8e0212 */
[----:B------:R-:W-:Y:S01]  /*01a0*/  MOV R3, UR17 ;  /* 0x0000001100037c02 */ /* 0x000fe20008000f00 */
[----:B------:R-:W-:Y:S02]  /*01b0*/  UIMAD.WIDE UR8, UR12, 0x1c, UR18 ;  /* 0x0000001c0c0878a5 */ /* 0x000fe4000f8e0212 */
[----:B------:R-:W-:-:S03]  /*01c0*/  IMAD.WIDE.U32 R2, R11, 0x4, R2 ;  /* 0x000000040b027825 */ /* 0x000fc600078e0002 */
[----:B------:R-:W-:-:S04]  /*01d0*/  IADD3 R2, P0, PT, R2, 0x10, RZ ;  /* 0x0000001002027810 */ /* 0x000fc80007f1e0ff */
[----:B------:R-:W-:-:S09]  /*01e0*/  IADD3.X R3, PT, PT, RZ, R3, RZ, P0, !PT ;  /* 0x00000003ff037210 */ /* 0x000fd200007fe4ff */
.L_x_1:
[----:B------:R-:W-:Y:S01]  /*01f0*/  UIMAD.WIDE UR14, UR12, 0x4, UR18 ;  /* 0x000000040c0e78a5 */ /* 0x000fe2000f8e0212 */
[----:B------:R-:W-:Y:S01]  /*0200*/  MOV R21, 0x4 ;  /* 0x0000000400157802 */ /* 0x000fe20000000f00 */
[----:B------:R-:W-:Y:S01]  /*0210*/  UIMAD.WIDE UR16, UR12, 0x8, UR18 ;  /* 0x000000080c1078a5 */ /* 0x000fe2000f8e0212 */
[----:B------:R-:W-:Y:S01]  /*0220*/  HFMA2 R27, -RZ, RZ, 0, 2.384185791015625e-07 ;  /* 0x00000004ff1b7431 */ /* 0x000fe200000001ff */
[----:B0-----:R-:W2:Y:S02]  /*0230*/  LDG.E R19, desc[UR10][R2.64+-0x10] ;  /* 0xfffff00a02137981 */ /* 0x001ea4000c1e1900 */
[----:B------:R-:W-:Y:S01]  /*0240*/  MOV R4, UR14 ;  /* 0x0000000e00047c02 */ /* 0x000fe20008000f00 */
[----:B------:R-:W-:Y:S01]  /*0250*/  IMAD.WIDE R20, R10, R21, UR18 ;  /* 0x000000120a147e25 */ /* 0x000fe2000f8e0215 */
[----:B------:R-:W-:Y:S01]  /*0260*/  MOV R5, UR15 ;  /* 0x0000000f00057c02 */ /* 0x000fe20008000f00 */
[----:B------:R-:W3:Y:S01]  /*0270*/  LDG.E R17, desc[UR10][R2.64+-0xc] ;  /* 0xfffff40a02117981 */ /* 0x000ee2000c1e1900 */
[----:B------:R-:W-:-:S02]  /*0280*/  MOV R6, UR16 ;  /* 0x0000001000067c02 */ /* 0x000fc40008000f00 */
[----:B------:R-:W-:Y:S01]  /*0290*/  MOV R7, UR17 ;  /* 0x0000001100077c02 */ /* 0x000fe20008000f00 */
[C---:B------:R-:W-:Y:S01]  /*02a0*/  IMAD.WIDE R4, R10.reuse, 0x4, R4 ;  /* 0x000000040a047825 */ /* 0x040fe200078e0204 */
[----:B------:R-:W2:Y:S01]  /*02b0*/  LDG.E R20, desc[UR10][R20.64] ;  /* 0x0000000a14147981 */ /* 0x000ea2000c1e1900 */
[----:B------:R-:W-:Y:S02]  /*02c0*/  UIMAD.WIDE UR14, UR12, 0xc, UR18 ;  /* 0x0000000c0c0e78a5 */ /* 0x000fe4000f8e0212 */
[----:B------:R-:W-:Y:S02]  /*02d0*/  HFMA2 R9, -RZ, RZ, 0, 2.384185791015625e-07 ;  /* 0x00000004ff097431 */ /* 0x000fe400000001ff */
[C---:B------:R-:W-:Y:S01]  /*02e0*/  IMAD.WIDE R6, R10.reuse, 0x4, R6 ;  /* 0x000000040a067825 */ /* 0x040fe200078e0206 */
[----:B------:R0:W3:Y:S01]  /*02f0*/  LDG.E R16, desc[UR10][R4.64] ;  /* 0x0000000a04107981 */ /* 0x0000e2000c1e1900 */
[----:B------:R-:W-:Y:S01]  /*0300*/  UIMAD.WIDE UR16, UR12, 0x10, UR18 ;  /* 0x000000100c1078a5 */ /* 0x000fe2000f8e0212 */
[----:B------:R-:W-:Y:S01]  /*0310*/  MOV R23, 0x4 ;  /* 0x0000000400177802 */ /* 0x000fe20000000f00 */
[----:B------:R-:W-:Y:S01]  /*0320*/  IMAD.WIDE R26, R10, R27, UR14 ;  /* 0x0000000e0a1a7e25 */ /* 0x000fe2000f8e021b */
[----:B------:R1:W4:Y:S01]  /*0330*/  LDG.E R14, desc[UR10][R6.64] ;  /* 0x0000000a060e7981 */ /* 0x000322000c1e1900 */
[----:B------:R-:W-:-:S03]  /*0340*/  UIMAD.WIDE UR14, UR12, 0x14, UR18 ;  /* 0x000000140c0e78a5 */ /* 0x000fc6000f8e0212 */
[----:B------:R-:W4:Y:S01]  /*0350*/  LDG.E R15, desc[UR10][R2.64+-0x8] ;  /* 0xfffff80a020f7981 */ /* 0x000f22000c1e1900 */
[----:B------:R-:W-:Y:S01]  /*0360*/  IMAD.WIDE R22, R10, R23, UR16 ;  /* 0x000000100a167e25 */ /* 0x000fe2000f8e0217 */
[----:B0-----:R-:W-:Y:S02]  /*0370*/  MOV R5, 0x4 ;  /* 0x0000000400057802 */ /* 0x001fe40000000f00 */
[----:B------:R-:W5:Y:S01]  /*0380*/  LDG.E R12, desc[UR10][R26.64] ;  /* 0x0000000a1a0c7981 */ /* 0x000f62000c1e1900 */
[----:B-1----:R-:W-:-:S03]  /*0390*/  HFMA2 R7, -RZ, RZ, 0, 2.384185791015625e-07 ;  /* 0x00000004ff077431 */ /* 0x002fc600000001ff */
[----:B------:R-:W5:Y:S01]  /*03a0*/  LDG.E R13, desc[UR10][R2.64+-0x4] ;  /* 0xfffffc0a020d7981 */ /* 0x000f62000c1e1900 */
[----:B------:R-:W-:-:S03]  /*03b0*/  IMAD.WIDE R8, R10, R9, UR14 ;  /* 0x0000000e0a087e25 */ /* 0x000fc6000f8e0209 */
[----:B------:R-:W5:Y:S01]  /*03c0*/  LDG.E R22, desc[UR10][R22.64] ;  /* 0x0000000a16167981 */ /* 0x000f62000c1e1900 */
[----:B------:R-:W-:-:S03]  /*03d0*/  IMAD.WIDE R4, R10, R5, UR6 ;  /* 0x000000060a047e25 */ /* 0x000fc6000f8e0205 */
[----:B------:R-:W5:Y:S01]  /*03e0*/  LDG.E R21, desc[UR10][R2.64] ;  /* 0x0000000a02157981 */ /* 0x000f62000c1e1900 */
[----:B------:R-:W-:-:S03]  /*03f0*/  IMAD.WIDE R6, R10, R7, UR8 ;  /* 0x000000080a067e25 */ /* 0x000fc6000f8e0207 */
[----:B------:R-:W5:Y:S04]  /*0400*/  LDG.E R8, desc[UR10][R8.64] ;  /* 0x0000000a08087981 */ /* 0x000f68000c1e1900 */
[----:B------:R-:W5:Y:S04]  /*0410*/  LDG.E R25, desc[UR10][R2.64+0x4] ;  /* 0x0000040a02197981 */ /* 0x000f68000c1e1900 */
[----:B------:R0:W5:Y:S04]  /*0420*/  LDG.E R4, desc[UR10][R4.64] ;  /* 0x0000000a04047981 */ /* 0x000168000c1e1900 */
[----:B------:R-:W5:Y:S04]  /*0430*/  LDG.E R27, desc[UR10][R2.64+0x8] ;  /* 0x0000080a021b7981 */ /* 0x000f68000c1e1900 */
[----:B------:R-:W5:Y:S04]  /*0440*/  LDG.E R6, desc[UR10][R6.64] ;  /* 0x0000000a06067981 */ /* 0x000f68000c1e1900 */
[----:B------:R1:W5:Y:S01]  /*0450*/  LDG.E R23, desc[UR10][R2.64+0xc] ;  /* 0x00000c0a02177981 */ /* 0x000362000c1e1900 */
[----:B------:R-:W-:-:S04]  /*0460*/  UIADD3 UR5, UPT, UPT, UR5, 0x8, URZ ;  /* 0x0000000805057890 */ /* 0x000fc8000fffe0ff */
[----:B------:R-:W-:Y:S01]  /*0470*/  UISETP.NE.AND UP0, UPT, UR5, URZ, UPT ;  /* 0x000000ff0500728c */ /* 0x000fe2000bf05270 */
[----:B0-----:R-:W-:Y:S02]  /*0480*/  MOV R5, UR12 ;  /* 0x0000000c00057c02 */ /* 0x001fe40008000f00 */
[----:B-1----:R-:W-:Y:S02]  /*0490*/  IADD3 R2, P0, PT, R2, 0x20, RZ ;  /* 0x0000002002027810 */ /* 0x002fe40007f1e0ff */
[----:B------:R-:W-:Y:S02]  /*04a0*/  LEA R10, R5, R10, 0x3 ;  /* 0x0000000a050a7211 */ /* 0x000fe400078e18ff */
[----:B------:R-:W-:Y:S01]  /*04b0*/  IADD3.X R3, PT, PT, RZ, R3, RZ, P0, !PT ;  /* 0x00000003ff037210 */ /* 0x000fe200007fe4ff */
[----:B--2---:R-:W-:-:S04]  /*04c0*/  FADD R19, R19, R20 ;  /* 0x0000001413137221 */ /* 0x004fc80000000000 */
[----:B------:R-:W-:Y:S01]  /*04d0*/  FADD R19, R19, R18 ;  /* 0x0000001213137221 */ /* 0x000fe20000000000 */
[----:B---3--:R-:W-:-:S04]  /*04e0*/  FADD R16, R17, R16 ;  /* 0x0000001011107221 */ /* 0x008fc80000000000 */
[----:B------:R-:W-:Y:S01]  /*04f0*/  FADD R16, R19, R16 ;  /* 0x0000001013107221 */ /* 0x000fe20000000000 */
[----:B----4-:R-:W-:-:S04]  /*0500*/  FADD R15, R15, R14 ;  /* 0x0000000e0f0f7221 */ /* 0x010fc80000000000 */
[----:B------:R-:W-:Y:S01]  /*0510*/  FADD R15, R16, R15 ;  /* 0x0000000f100f7221 */ /* 0x000fe20000000000 */
[----:B-----5:R-:W-:-:S04]  /*0520*/  FADD R12, R13, R12 ;  /* 0x0000000c0d0c7221 */ /* 0x020fc80000000000 */
[----:B------:R-:W-:Y:S01]  /*0530*/  FADD R12, R15, R12 ;  /* 0x0000000c0f0c7221 */ /* 0x000fe20000000000 */
[----:B------:R-:W-:-:S04]  /*0540*/  FADD R21, R21, R22 ;  /* 0x0000001615157221 */ /* 0x000fc80000000000 */
[----:B------:R-:W-:Y:S01]  /*0550*/  FADD R12, R12, R21 ;  /* 0x000000150c0c7221 */ /* 0x000fe20000000000 */
[----:B------:R-:W-:-:S04]  /*0560*/  FADD R25, R25, R8 ;  /* 0x0000000819197221 */ /* 0x000fc80000000000 */
[----:B------:R-:W-:Y:S01]  /*0570*/  FADD R12, R12, R25 ;  /* 0x000000190c0c7221 */ /* 0x000fe20000000000 */
[----:B------:R-:W-:-:S04]  /*0580*/  FADD R27, R27, R4 ;  /* 0x000000041b1b7221 */ /* 0x000fc80000000000 */
[----:B------:R-:W-:Y:S01]  /*0590*/  FADD R12, R12, R27 ;  /* 0x0000001b0c0c7221 */ /* 0x000fe20000000000 */
[----:B------:R-:W-:-:S04]  /*05a0*/  FADD R23, R23, R6 ;  /* 0x0000000617177221 */ /* 0x000fc80000000000 */
[----:B------:R-:W-:Y:S01]  /*05b0*/  FADD R18, R12, R23 ;  /* 0x000000170c127221 */ /* 0x000fe20000000000 */
[----:B------:R-:W-:Y:S06]  /*05c0*/  BRA.U UP0, `(.L_x_1) ;  /* 0xfffffffd00087547 */ /* 0x000fec000b83ffff */
.L_x_0:
[----:B------:R-:W-:-:S04]  /*05d0*/  ULOP3.LUT UR6, UR12, 0x7, URZ, 0xc0, !UPT ;  /* 0x000000070c067892 */ /* 0x000fc8000f8ec0ff */
[----:B------:R-:W-:-:S09]  /*05e0*/  UISETP.NE.AND UP0, UPT, UR6, URZ, UPT ;  /* 0x000000ff0600728c */ /* 0x000fd2000bf05270 */
[----:B------:R-:W-:Y:S05]  /*05f0*/  BRA.U !UP0, `(.L_x_2) ;  /* 0x0000000508387547 */ /* 0x000fea000b800000 */
[----:B------:R-:W-:Y:S02]  /*0600*/  UISETP.GE.U32.AND UP0, UPT, UR6, 0x4, UPT ;  /* 0x000000040600788c */ /* 0x000fe4000bf06070 */
[----:B------:R-:W-:-:S04]  /*0610*/  ULOP3.LUT UR5, UR12, 0x3, URZ, 0xc0, !UPT ;  /* 0x000000030c057892 */ /* 0x000fc8000f8ec0ff */
[----:B------:R-:W-:-:S03]  /*0620*/  UISETP.NE.AND UP1, UPT, UR5, URZ, UPT ;  /* 0x000000ff0500728c */ /* 0x000fc6000bf25270 */
[----:B------:R-:W-:Y:S08]  /*0630*/  BRA.U !UP0, `(.L_x_3) ;  /* 0x0000000108887547 */ /* 0x000ff0000b800000 */
[----:B------:R-:W1:Y:S01]  /*0640*/  LDC.64 R6, c[0x0][0x388] ;  /* 0x0000e200ff067b82 */ /* 0x000e620000000a00 */
[----:B------:R-:W2:Y:S01]  /*0650*/  LDCU.64 UR6, c[0x0][0x380] ;  /* 0x00007000ff0677ac */ /* 0x000ea20008000a00 */
[----:B------:R-:W-:Y:S02]  /*0660*/  MOV R3, UR4 ;  /* 0x0000000400037c02 */ /* 0x000fe40008000f00 */
[----:B------:R-:W-:Y:S02]  /*0670*/  IADD3 R8, P0, PT, R11, UR4, RZ ;  /* 0x000000040b087c10 */ /* 0x000fe4000ff1e0ff */
[----:B------:R-:W-:Y:S01]  /*0680*/  MOV R13, UR12 ;  /* 0x0000000c000d7c02 */ /* 0x000fe20008000f00 */
[----:B------:R-:W-:Y:S01]  /*0690*/  IMAD R3, R3, UR12, R0 ;  /* 0x0000000c03037c24 */ /* 0x000fe2000f8e0200 */
[----:B------:R-:W3:Y:S01]  /*06a0*/  LDC.64 R4, c[0x0][0x380] ;  /* 0x0000e000ff047b82 */ /* 0x000ee20000000a00 */
[----:B------:R-:W-:Y:S02]  /*06b0*/  IADD3.X R9, PT, PT, RZ, RZ, RZ, P0, !PT ;  /* 0x000000ffff097210 */ /* 0x000fe400007fe4ff */
[----:B--2---:R-:W-:Y:S01]  /*06c0*/  LEA R2, P0, R8, UR6, 0x2 ;  /* 0x0000000608027c11 */ /* 0x004fe2000f8010ff */
[----:B-1----:R-:W-:Y:S01]  /*06d0*/  IMAD.WIDE R6, R3, 0x4, R6 ;  /* 0x0000000403067825 */ /* 0x002fe200078e0206 */
[----:B------:R-:W-:-:S05]  /*06e0*/  IADD3 R3, PT, PT, R11, UR4, RZ ;  /* 0x000000040b037c10 */ /* 0x000fca000fffe0ff */
[----:B---3--:R-:W-:Y:S01]  /*06f0*/  IMAD.WIDE.U32 R4, R3, 0x4, R4 ;  /* 0x0000000403047825 */ /* 0x008fe200078e0004 */
[----:B------:R-:W-:-:S03]  /*0700*/  LEA.HI.X R3, R8, UR7, R9, 0x2, P0 ;  /* 0x0000000708037c11 */ /* 0x000fc600080f1409 */
[C---:B------:R-:W-:Y:S01]  /*0710*/  IMAD.WIDE R8, R13.reuse, 0x4, R6 ;  /* 0x000000040d087825 */ /* 0x040fe200078e0206 */
[----:B------:R-:W-:Y:S01]  /*0720*/  MOV R15, UR12 ;  /* 0x0000000c000f7c02 */ /* 0x000fe20008000f00 */
[----:B0-----:R-:W2:Y:S04]  /*0730*/  LDG.E R4, desc[UR10][R4.64] ;  /* 0x0000000a04047981 */ /* 0x001ea8000c1e1900 */
[----:B------:R-:W2:Y:S01]  /*0740*/  LDG.E R7, desc[UR10][R6.64] ;  /* 0x0000000a06077981 */ /* 0x000ea2000c1e1900 */
[----:B------:R-:W-:-:S03]  /*0750*/  IMAD.WIDE R12, R13, 0x4, R8 ;  /* 0x000000040d0c7825 */ /* 0x000fc600078e0208 */
[----:B------:R-:W3:Y:S04]  /*0760*/  LDG.E R17, desc[UR10][R8.64] ;  /* 0x0000000a08117981 */ /* 0x000ee8000c1e1900 */
[----:B------:R-:W3:Y:S01]  /*0770*/  LDG.E R10, desc[UR10][R2.64+0x4] ;  /* 0x0000040a020a7981 */ /* 0x000ee2000c1e1900 */
[----:B------:R-:W-:-:S03]  /*0780*/  IMAD.WIDE R14, R15, 0x4, R12 ;  /* 0x000000040f0e7825 */ /* 0x000fc600078e020c */
[----:B------:R-:W4:Y:S04]  /*0790*/  LDG.E R16, desc[UR10][R2.64+0x8] ;  /* 0x0000080a02107981 */ /* 0x000f28000c1e1900 */
[----:B------:R-:W4:Y:S04]  /*07a0*/  LDG.E R19, desc[UR10][R12.64] ;  /* 0x0000000a0c137981 */ /* 0x000f28000c1e1900 */
[----:B------:R-:W5:Y:S04]  /*07b0*/  LDG.E R20, desc[UR10][R2.64+0xc] ;  /* 0x00000c0a02147981 */ /* 0x000f68000c1e1900 */
[----:B------:R-:W5:Y:S01]  /*07c0*/  LDG.E R15, desc[UR10][R14.64] ;  /* 0x0000000a0e0f7981 */ /* 0x000f62000c1e1900 */
[----:B------:R-:W-:Y:S01]  /*07d0*/  UIADD3 UR4, UPT, UPT, UR4, 0x4, URZ ;  /* 0x0000000404047890 */ /* 0x000fe2000fffe0ff */
[----:B--2---:R-:W-:-:S04]  /*07e0*/  FADD R5, R4, R7 ;  /* 0x0000000704057221 */ /* 0x004fc80000000000 */
[----:B------:R-:W-:Y:S01]  /*07f0*/  FADD R5, R18, R5 ;  /* 0x0000000512057221 */ /* 0x000fe20000000000 */
[----:B---3--:R-:W-:-:S04]  /*0800*/  FADD R10, R10, R17 ;  /* 0x000000110a0a7221 */ /* 0x008fc80000000000 */
[----:B------:R-:W-:Y:S01]  /*0810*/  FADD R5, R5, R10 ;  /* 0x0000000a05057221 */ /* 0x000fe20000000000 */
[----:B----4-:R-:W-:-:S04]  /*0820*/  FADD R16, R16, R19 ;  /* 0x0000001310107221 */ /* 0x010fc80000000000 */
[----:B------:R-:W-:Y:S01]  /*0830*/  FADD R5, R5, R16 ;  /* 0x0000001005057221 */ /* 0x000fe20000000000 */
[----:B-----5:R-:W-:-:S04]  /*0840*/  FADD R20, R20, R15 ;  /* 0x0000000f14147221 */ /* 0x020fc80000000000 */
[----:B------:R-:W-:-:S07]  /*0850*/  FADD R18, R5, R20 ;  /* 0x0000001405127221 */ /* 0x000fce0000000000 */
.L_x_3:
[----:B------:R-:W-:Y:S05]  /*0860*/  BRA.U !UP1, `(.L_x_2) ;  /* 0x00000001099c7547 */ /* 0x000fea000b800000 */
[----:B------:R-:W-:Y:S02]  /*0870*/  UISETP.NE.AND UP0, UPT, UR5, 0x1, UPT ;  /* 0x000000010500788c */ /* 0x000fe4000bf05270 */
[----:B------:R-:W-:-:S04]  /*0880*/  ULOP3.LUT UR6, UR12, 0x1, URZ, 0xc0, !UPT ;  /* 0x000000010c067892 */ /* 0x000fc8000f8ec0ff */
[----:B------:R-:W-:-:S03]  /*0890*/  UISETP.NE.U32.AND UP1, UPT, UR6, 0x1, UPT ;  /* 0x000000010600788c */ /* 0x000fc6000bf25070 */
[----:B------:R-:W-:Y:S08]  /*08a0*/  BRA.U !UP0, `(.L_x_4) ;  /* 0x00000001085c7547 */ /* 0x000ff0000b800000 */
[----:B------:R-:W1:Y:S01]  /*08b0*/  LDC.64 R2, c[0x0][0x380] ;  /* 0x0000e000ff027b82 */ /* 0x000e620000000a00 */
[----:B------:R-:W2:Y:S01]  /*08c0*/  LDCU.64 UR6, c[0x0][0x380] ;  /* 0x00007000ff0677ac */ /* 0x000ea20008000a00 */
[----:B------:R-:W-:Y:S02]  /*08d0*/  MOV R9, UR4 ;  /* 0x0000000400097c02 */ /* 0x000fe40008000f00 */
[C---:B------:R-:W-:Y:S02]  /*08e0*/  IADD3 R7, PT, PT, R11.reuse, UR4, RZ ;  /* 0x000000040b077c10 */ /* 0x040fe4000fffe0ff */
[----:B------:R-:W-:Y:S01]  /*08f0*/  IADD3 R8, P0, PT, R11, UR4, RZ ;  /* 0x000000040b087c10 */ /* 0x000fe2000ff1e0ff */
[----:B------:R-:W-:Y:S01]  /*0900*/  IMAD R9, R9, UR12, R0 ;  /* 0x0000000c09097c24 */ /* 0x000fe2000f8e0200 */
[----:B------:R-:W3:Y:S01]  /*0910*/  LDC.64 R4, c[0x0][0x388] ;  /* 0x0000e200ff047b82 */ /* 0x000ee20000000a00 */
[----:B-1----:R-:W-:Y:S01]  /*0920*/  IMAD.WIDE.U32 R2, R7, 0x4, R2 ;  /* 0x0000000407027825 */ /* 0x002fe200078e0002 */
[----:B------:R-:W-:-:S02]  /*0930*/  IADD3.X R7, PT, PT, RZ, RZ, RZ, P0, !PT ;  /* 0x000000ffff077210 */ /* 0x000fc400007fe4ff */
[----:B--2---:R-:W-:-:S03]  /*0940*/  LEA R6, P0, R8, UR6, 0x2 ;  /* 0x0000000608067c11 */ /* 0x004fc6000f8010ff */
[----:B0-----:R-:W2:Y:S01]  /*0950*/  LDG.E R2, desc[UR10][R2.64] ;  /* 0x0000000a02027981 */ /* 0x001ea2000c1e1900 */
[----:B------:R-:W-:Y:S01]  /*0960*/  LEA.HI.X R7, R8, UR7, R7, 0x2, P0 ;  /* 0x0000000708077c11 */ /* 0x000fe200080f1407 */
[----:B---3--:R-:W-:Y:S01]  /*0970*/  IMAD.WIDE R4, R9, 0x4, R4 ;  /* 0x0000000409047825 */ /* 0x008fe200078e0204 */
[----:B------:R-:W-:-:S03]  /*0980*/  MOV R9, UR12 ;  /* 0x0000000c00097c02 */ /* 0x000fc60008000f00 */
[----:B------:R-:W3:Y:S02]  /*0990*/  LDG.E R6, desc[UR10][R6.64+0x4] ;  /* 0x0000040a06067981 */ /* 0x000ee4000c1e1900 */
[----:B------:R-:W-:Y:S02]  /*09a0*/  IMAD.WIDE R8, R9, 0x4, R4 ;  /* 0x0000000409087825 */ /* 0x000fe400078e0204 */
[----:B------:R-:W2:Y:S04]  /*09b0*/  LDG.E R13, desc[UR10][R4.64] ;  /* 0x0000000a040d7981 */ /* 0x000ea8000c1e1900 */
[----:B------:R-:W3:Y:S01]  /*09c0*/  LDG.E R9, desc[UR10][R8.64] ;  /* 0x0000000a08097981 */ /* 0x000ee2000c1e1900 */
[----:B------:R-:W-:Y:S01]  /*09d0*/  UIADD3 UR4, UPT, UPT, UR4, 0x2, URZ ;  /* 0x0000000204047890 */ /* 0x000fe2000fffe0ff */
[----:B--2---:R-:W-:-:S04]  /*09e0*/  FADD R13, R2, R13 ;  /* 0x0000000d020d7221 */ /* 0x004fc80000000000 */
[----:B------:R-:W-:Y:S01]  /*09f0*/  FADD R13, R18, R13 ;  /* 0x0000000d120d7221 */ /* 0x000fe20000000000 */
[----:B---3--:R-:W-:-:S04]  /*0a00*/  FADD R18, R6, R9 ;  /* 0x0000000906127221 */ /* 0x008fc80000000000 */
[----:B------:R-:W-:-:S07]  /*0a10*/  FADD R18, R13, R18 ;  /* 0x000000120d127221 */ /* 0x000fce0000000000 */
.L_x_4:
[----:B------:R-:W-:Y:S05]  /*0a20*/  BRA.U UP1, `(.L_x_2) ;  /* 0x00000001012c7547 */ /* 0x000fea000b800000 */
[----:B------:R-:W1:Y:S01]  /*0a30*/  LDC.64 R2, c[0x0][0x380] ;  /* 0x0000e000ff027b82 */ /* 0x000e620000000a00 */
[----:B------:R-:W-:Y:S02]  /*0a40*/  MOV R9, UR4 ;  /* 0x0000000400097c02 */ /* 0x000fe40008000f00 */
[----:B------:R-:W-:-:S03]  /*0a50*/  IADD3 R7, PT, PT, R11, UR4, RZ ;  /* 0x000000040b077c10 */ /* 0x000fc6000fffe0ff */
[----:B------:R-:W-:Y:S02]  /*0a60*/  IMAD R9, R9, UR12, R0 ;  /* 0x0000000c09097c24 */ /* 0x000fe4000f8e0200 */
[----:B------:R-:W2:Y:S01]  /*0a70*/  LDC.64 R4, c[0x0][0x388] ;  /* 0x0000e200ff047b82 */ /* 0x000ea20000000a00 */
[----:B-1----:R-:W-:-:S06]  /*0a80*/  IMAD.WIDE.U32 R2, R7, 0x4, R2 ;  /* 0x0000000407027825 */ /* 0x002fcc00078e0002 */
[----:B0-----:R-:W3:Y:S01]  /*0a90*/  LDG.E R2, desc[UR10][R2.64] ;  /* 0x0000000a02027981 */ /* 0x001ee2000c1e1900 */
[----:B--2---:R-:W-:-:S06]  /*0aa0*/  IMAD.WIDE R4, R9, 0x4, R4 ;  /* 0x0000000409047825 */ /* 0x004fcc00078e0204 */
[----:B------:R-:W3:Y:S02]  /*0ab0*/  LDG.E R5, desc[UR10][R4.64] ;  /* 0x0000000a04057981 */ /* 0x000ee4000c1e1900 */
[----:B---3--:R-:W-:-:S04]  /*0ac0*/  FADD R7, R2, R5 ;  /* 0x0000000502077221 */ /* 0x008fc80000000000 */
[----:B------:R-:W-:-:S07]  /*0ad0*/  FADD R18, R18, R7 ;  /* 0x0000000712127221 */ /* 0x000fce0000000000 */
.L_x_2:
[----:B------:R-:W1:Y:S01]  /*0ae0*/  LDC.64 R2, c[0x0][0x390] ;  /* 0x0000e400ff027b82 */ /* 0x000e620000000a00 */
[----:B------:R-:W-:-:S05]  /*0af0*/  IADD3 R11, PT, PT, R0, R11, RZ ;  /* 0x0000000b000b7210 */ /* 0x000fca0007ffe0ff */
[----:B-1----:R-:W-:-:S05]  /*0b00*/  IMAD.WIDE R2, R11, 0x4, R2 ;  /* 0x000000040b027825 */ /* 0x002fca00078e0202 */
[----:B0-----:R-:W-:Y:S01]  /*0b10*/  STG.E desc[UR10][R2.64], R18 ;  /* 0x0000001202007986 */ /* 0x001fe2000c10190a */
[----:B------:R-:W-:Y:S05]  /*0b20*/  EXIT ;  /* 0x000000000000794d */ /* 0x000fea0003800000 */
.L_x_5:
[----:B------:R-:W-:-:S00]  /*0b30*/  BRA `(.L_x_5) ;  /* 0xfffffffc00fc7947 */ /* 0x000fc0000383ffff */
[----:B------:R-:W-:-:S00]  /*0b40*/  NOP ;  /* 0x0000000000007918 */ /* 0x000fc00000000000 */
        /* <DEDUP_REMOVED lines=11> */
.L_x_7:


//--------------------- .text._Z11naiveKernelv    --------------------------
	.section	.text._Z11naiveKernelv,"ax",@progbits
	.align	128
        .global         _Z11naiveKernelv
        .type           _Z11naiveKernelv,@function
        .size           _Z11naiveKernelv,(.L_x_8 - _Z11naiveKernelv)
        .other          _Z11naiveKernelv,@"STO_CUDA_ENTRY STV_DEFAULT"
_Z11naiveKernelv:
.text._Z11naiveKernelv:
[----:B------:R-:W-:Y:S01]  /*0000*/  LDC R1, c[0x0][0x37c] ;  /* 0x0000df00ff017b82 */ /* 0x000fe20000000800 */
[----:B------:R-:W-:Y:S05]  /*0010*/  EXIT ;  /* 0x000000000000794d */ /* 0x000fea0003800000 */
.L_x_6:
        /* <DEDUP_REMOVED lines=14> */
.L_x_8:


//--------------------- .nv.shared.reserved.0     --------------------------
	.section	.nv.shared.reserved.0,"aw",@nobits
	.weak		__nv_reservedSMEM_offset_0_alias
	.size		__nv_reservedSMEM_offset_0_alias, 0, 64
	.other		__nv_reservedSMEM_offset_0_alias,@"STO_CUDA_RESERVED_SHARED STV_DEFAULT"
__nv_reservedSMEM_offset_0_alias:
	.zero		0
	.zero		64


//--------------------- .nv.constant0._Z12simpleMatMulPKfS0_Pfi --------------------------
	.section	.nv.constant0._Z12simpleMatMulPKfS0_Pfi,"a",@progbits
	.sectionflags	@""
	.align	4
.nv.constant0._Z12simpleMatMulPKfS0_Pfi:
	.zero		924


//--------------------- .nv.constant0._Z11naiveKernelv --------------------------
	.section	.nv.constant0._Z11naiveKernelv,"a",@progbits
	.sectionflags	@""
	.align	4
.nv.constant0._Z11naiveKernelv:
	.zero		896


//--------------------- SYMBOLS --------------------------

	.type		.nv.reservedSmem.offset0,@object
	.size		.nv.reservedSmem.offset0,0x4
